//
// Generated by NVIDIA NVVM Compiler
//
// Compiler Build ID: CL-36424714
// Cuda compilation tools, release 13.0, V13.0.88
// Based on NVVM 20.0.0
//

.version 9.0
.target sm_100
.address_size 64

	// .globl	_Z14matrixMultiplyIfLi32EEvPT_S1_S1_iiii
// _ZZ14matrixMultiplyIfLi32EEvPT_S1_S1_iiiiE4ds_M has been demoted
// _ZZ14matrixMultiplyIfLi32EEvPT_S1_S1_iiiiE4ds_N has been demoted

.visible .entry _Z14matrixMultiplyIfLi32EEvPT_S1_S1_iiii(
	.param .u64 .ptr .align 1 _Z14matrixMultiplyIfLi32EEvPT_S1_S1_iiii_param_0,
	.param .u64 .ptr .align 1 _Z14matrixMultiplyIfLi32EEvPT_S1_S1_iiii_param_1,
	.param .u64 .ptr .align 1 _Z14matrixMultiplyIfLi32EEvPT_S1_S1_iiii_param_2,
	.param .u32 _Z14matrixMultiplyIfLi32EEvPT_S1_S1_iiii_param_3,
	.param .u32 _Z14matrixMultiplyIfLi32EEvPT_S1_S1_iiii_param_4,
	.param .u32 _Z14matrixMultiplyIfLi32EEvPT_S1_S1_iiii_param_5,
	.param .u32 _Z14matrixMultiplyIfLi32EEvPT_S1_S1_iiii_param_6
)
{
	.reg .pred 	%p<12>;
	.reg .b32 	%r<47>;
	.reg .b32 	%f<111>;
	.reg .b64 	%rd<13>;
	// demoted variable
	.shared .align 4 .b8 _ZZ14matrixMultiplyIfLi32EEvPT_S1_S1_iiiiE4ds_M[4096];
	// demoted variable
	.shared .align 4 .b8 _ZZ14matrixMultiplyIfLi32EEvPT_S1_S1_iiiiE4ds_N[4096];
	ld.param.u64 	%rd3, [_Z14matrixMultiplyIfLi32EEvPT_S1_S1_iiii_param_0];
	ld.param.u64 	%rd4, [_Z14matrixMultiplyIfLi32EEvPT_S1_S1_iiii_param_1];
	ld.param.u64 	%rd5, [_Z14matrixMultiplyIfLi32EEvPT_S1_S1_iiii_param_2];
	ld.param.u32 	%r24, [_Z14matrixMultiplyIfLi32EEvPT_S1_S1_iiii_param_3];
	ld.param.u32 	%r25, [_Z14matrixMultiplyIfLi32EEvPT_S1_S1_iiii_param_4];
	ld.param.u32 	%r26, [_Z14matrixMultiplyIfLi32EEvPT_S1_S1_iiii_param_5];
	ld.param.u32 	%r27, [_Z14matrixMultiplyIfLi32EEvPT_S1_S1_iiii_param_6];
	mov.u32 	%r42, %tid.x;
	mov.u32 	%r44, %tid.y;
	mov.u32 	%r28, %ctaid.y;
	shl.b32 	%r29, %r28, 5;
	add.s32 	%r3, %r29, %r44;
	mov.u32 	%r30, %ctaid.x;
	shl.b32 	%r4, %r30, 5;
	add.s32 	%r5, %r4, %r42;
	setp.lt.s32 	%p1, %r25, -30;
	mov.f32 	%f110, 0f00000000;
	@%p1 bra 	$L__BB0_7;
	add.s32 	%r31, %r25, -1;
	shr.s32 	%r32, %r31, 31;
	shr.u32 	%r33, %r32, 27;
	add.s32 	%r34, %r31, %r33;
	shr.s32 	%r35, %r34, 5;
	neg.s32 	%r46, %r35;
	shl.b32 	%r36, %r44, 7;
	mov.u32 	%r37, _ZZ14matrixMultiplyIfLi32EEvPT_S1_S1_iiiiE4ds_M;
	add.s32 	%r6, %r37, %r36;
	shl.b32 	%r38, %r42, 2;
	add.s32 	%r7, %r6, %r38;
	mov.u32 	%r39, _ZZ14matrixMultiplyIfLi32EEvPT_S1_S1_iiiiE4ds_N;
	add.s32 	%r9, %r39, %r38;
	add.s32 	%r8, %r9, %r36;
	mad.lo.s32 	%r40, %r44, %r27, %r42;
	add.s32 	%r45, %r40, %r4;
	shl.b32 	%r12, %r27, 5;
	mad.lo.s32 	%r43, %r25, %r3, %r42;
	cvta.to.global.u64 	%rd1, %rd4;
	cvta.to.global.u64 	%rd2, %rd5;
	mov.f32 	%f110, 0f00000000;
$L__BB0_2:
	setp.ge.s32 	%p2, %r3, %r24;
	setp.ge.s32 	%p3, %r42, %r25;
	mov.f32 	%f108, 0f00000000;
	or.pred  	%p4, %p2, %p3;
	@%p4 bra 	$L__BB0_4;
	mul.wide.s32 	%rd6, %r43, 4;
	add.s64 	%rd7, %rd1, %rd6;
	ld.global.f32 	%f108, [%rd7];
$L__BB0_4:
	setp.ge.s32 	%p5, %r5, %r27;
	st.shared.f32 	[%r7], %f108;
	setp.ge.s32 	%p6, %r44, %r26;
	mov.f32 	%f109, 0f00000000;
	or.pred  	%p7, %p5, %p6;
	@%p7 bra 	$L__BB0_6;
	mul.wide.s32 	%rd8, %r45, 4;
	add.s64 	%rd9, %rd2, %rd8;
	ld.global.f32 	%f109, [%rd9];
$L__BB0_6:
	st.shared.f32 	[%r8], %f109;
	bar.sync 	0;
	ld.shared.f32 	%f12, [%r6];
	ld.shared.f32 	%f13, [%r9];
	fma.rn.f32 	%f14, %f12, %f13, %f110;
	ld.shared.f32 	%f15, [%r6+4];
	ld.shared.f32 	%f16, [%r9+128];
	fma.rn.f32 	%f17, %f15, %f16, %f14;
	ld.shared.f32 	%f18, [%r6+8];
	ld.shared.f32 	%f19, [%r9+256];
	fma.rn.f32 	%f20, %f18, %f19, %f17;
	ld.shared.f32 	%f21, [%r6+12];
	ld.shared.f32 	%f22, [%r9+384];
	fma.rn.f32 	%f23, %f21, %f22, %f20;
	ld.shared.f32 	%f24, [%r6+16];
	ld.shared.f32 	%f25, [%r9+512];
	fma.rn.f32 	%f26, %f24, %f25, %f23;
	ld.shared.f32 	%f27, [%r6+20];
	ld.shared.f32 	%f28, [%r9+640];
	fma.rn.f32 	%f29, %f27, %f28, %f26;
	ld.shared.f32 	%f30, [%r6+24];
	ld.shared.f32 	%f31, [%r9+768];
	fma.rn.f32 	%f32, %f30, %f31, %f29;
	ld.shared.f32 	%f33, [%r6+28];
	ld.shared.f32 	%f34, [%r9+896];
	fma.rn.f32 	%f35, %f33, %f34, %f32;
	ld.shared.f32 	%f36, [%r6+32];
	ld.shared.f32 	%f37, [%r9+1024];
	fma.rn.f32 	%f38, %f36, %f37, %f35;
	ld.shared.f32 	%f39, [%r6+36];
	ld.shared.f32 	%f40, [%r9+1152];
	fma.rn.f32 	%f41, %f39, %f40, %f38;
	ld.shared.f32 	%f42, [%r6+40];
	ld.shared.f32 	%f43, [%r9+1280];
	fma.rn.f32 	%f44, %f42, %f43, %f41;
	ld.shared.f32 	%f45, [%r6+44];
	ld.shared.f32 	%f46, [%r9+1408];
	fma.rn.f32 	%f47, %f45, %f46, %f44;
	ld.shared.f32 	%f48, [%r6+48];
	ld.shared.f32 	%f49, [%r9+1536];
	fma.rn.f32 	%f50, %f48, %f49, %f47;
	ld.shared.f32 	%f51, [%r6+52];
	ld.shared.f32 	%f52, [%r9+1664];
	fma.rn.f32 	%f53, %f51, %f52, %f50;
	ld.shared.f32 	%f54, [%r6+56];
	ld.shared.f32 	%f55, [%r9+1792];
	fma.rn.f32 	%f56, %f54, %f55, %f53;
	ld.shared.f32 	%f57, [%r6+60];
	ld.shared.f32 	%f58, [%r9+1920];
	fma.rn.f32 	%f59, %f57, %f58, %f56;
	ld.shared.f32 	%f60, [%r6+64];
	ld.shared.f32 	%f61, [%r9+2048];
	fma.rn.f32 	%f62, %f60, %f61, %f59;
	ld.shared.f32 	%f63, [%r6+68];
	ld.shared.f32 	%f64, [%r9+2176];
	fma.rn.f32 	%f65, %f63, %f64, %f62;
	ld.shared.f32 	%f66, [%r6+72];
	ld.shared.f32 	%f67, [%r9+2304];
	fma.rn.f32 	%f68, %f66, %f67, %f65;
	ld.shared.f32 	%f69, [%r6+76];
	ld.shared.f32 	%f70, [%r9+2432];
	fma.rn.f32 	%f71, %f69, %f70, %f68;
	ld.shared.f32 	%f72, [%r6+80];
	ld.shared.f32 	%f73, [%r9+2560];
	fma.rn.f32 	%f74, %f72, %f73, %f71;
	ld.shared.f32 	%f75, [%r6+84];
	ld.shared.f32 	%f76, [%r9+2688];
	fma.rn.f32 	%f77, %f75, %f76, %f74;
	ld.shared.f32 	%f78, [%r6+88];
	ld.shared.f32 	%f79, [%r9+2816];
	fma.rn.f32 	%f80, %f78, %f79, %f77;
	ld.shared.f32 	%f81, [%r6+92];
	ld.shared.f32 	%f82, [%r9+2944];
	fma.rn.f32 	%f83, %f81, %f82, %f80;
	ld.shared.f32 	%f84, [%r6+96];
	ld.shared.f32 	%f85, [%r9+3072];
	fma.rn.f32 	%f86, %f84, %f85, %f83;
	ld.shared.f32 	%f87, [%r6+100];
	ld.shared.f32 	%f88, [%r9+3200];
	fma.rn.f32 	%f89, %f87, %f88, %f86;
	ld.shared.f32 	%f90, [%r6+104];
	ld.shared.f32 	%f91, [%r9+3328];
	fma.rn.f32 	%f92, %f90, %f91, %f89;
	ld.shared.f32 	%f93, [%r6+108];
	ld.shared.f32 	%f94, [%r9+3456];
	fma.rn.f32 	%f95, %f93, %f94, %f92;
	ld.shared.f32 	%f96, [%r6+112];
	ld.shared.f32 	%f97, [%r9+3584];
	fma.rn.f32 	%f98, %f96, %f97, %f95;
	ld.shared.f32 	%f99, [%r6+116];
	ld.shared.f32 	%f100, [%r9+3712];
	fma.rn.f32 	%f101, %f99, %f100, %f98;
	ld.shared.f32 	%f102, [%r6+120];
	ld.shared.f32 	%f103, [%r9+3840];
	fma.rn.f32 	%f104, %f102, %f103, %f101;
	ld.shared.f32 	%f105, [%r6+124];
	ld.shared.f32 	%f106, [%r9+3968];
	fma.rn.f32 	%f110, %f105, %f106, %f104;
	bar.sync 	0;
	add.s32 	%r46, %r46, 1;
	add.s32 	%r45, %r45, %r12;
	add.s32 	%r44, %r44, 32;
	add.s32 	%r43, %r43, 32;
	add.s32 	%r42, %r42, 32;
	setp.ne.s32 	%p8, %r46, 1;
	@%p8 bra 	$L__BB0_2;
$L__BB0_7:
	setp.ge.s32 	%p9, %r3, %r24;
	setp.ge.s32 	%p10, %r5, %r27;
	or.pred  	%p11, %p9, %p10;
	@%p11 bra 	$L__BB0_9;
	mad.lo.s32 	%r41, %r27, %r3, %r5;
	cvta.to.global.u64 	%rd10, %rd3;
	mul.wide.s32 	%rd11, %r41, 4;
	add.s64 	%rd12, %rd10, %rd11;
	st.global.f32 	[%rd12], %f110;
$L__BB0_9:
	ret;

}


// ===== COMPILED SASS (sm_100) =====

	.target	sm_100

	.elftype	@"ET_EXEC"


//--------------------- .note.nv.tkinfo           --------------------------
	.section	.note.nv.tkinfo,"",@"SHT_NOTE"
	.sectionflags	@"SHF_NOTE_NV_TKINFO"
	.tkinfo
        /*0018*/ 	.word	0x00000002
        /*0030*/ 	.string	""
        /*0030*/ 	.string	"ptxas"
        /*0030*/ 	.string	"Cuda compilation tools, release 13.0, V13.0.88"
        /*0030*/ 	.string	"Build cuda_13.0.r13.0/compiler.36424714_0"
        /*0030*/ 	.string	"-arch sm_100 -m 64 "



//--------------------- .note.nv.cuinfo           --------------------------
	.section	.note.nv.cuinfo,"",@"SHT_NOTE"
	.sectionflags	@"SHF_NOTE_NV_CUINFO"
        /*0018*/ 	.short	0x0002
        /*001a*/ 	.short	0x0064
        /*001c*/ 	.short	0x0082
	.zero		2


//--------------------- .nv.info                  --------------------------
	.section	.nv.info,"",@"SHT_CUDA_INFO"
	.align	4


	//----- nvinfo : EIATTR_REGCOUNT
	.align		4
        /*0000*/ 	.byte	0x04, 0x2f
        /*0002*/ 	.short	(.L_1 - .L_0)
	.align		4
.L_0:
        /*0004*/ 	.word	index@(_Z14matrixMultiplyIfLi32EEvPT_S1_S1_iiii)
        /*0008*/ 	.word	0x00000020


	//----- nvinfo : EIATTR_FRAME_SIZE
	.align		4
.L_1:
        /*000c*/ 	.byte	0x04, 0x11
        /*000e*/ 	.short	(.L_3 - .L_2)
	.align		4
.L_2:
        /*0010*/ 	.word	index@(_Z14matrixMultiplyIfLi32EEvPT_S1_S1_iiii)
        /*0014*/ 	.word	0x00000000


	//----- nvinfo : EIATTR_MIN_STACK_SIZE
	.align		4
.L_3:
        /*0018*/ 	.byte	0x04, 0x12
        /*001a*/ 	.short	(.L_5 - .L_4)
	.align		4
.L_4:
        /*001c*/ 	.word	index@(_Z14matrixMultiplyIfLi32EEvPT_S1_S1_iiii)
        /*0020*/ 	.word	0x00000000
.L_5:


//--------------------- .nv.compat                --------------------------
	.section	.nv.compat,"",@"SHT_CUDA_COMPAT_INFO"
	.align	4
        /*0000*/ 	.byte	0x02, 0x09, 0x00, 0x00, 0x02, 0x02, 0x01, 0x00, 0x02, 0x05, 0x05, 0x00, 0x03, 0x07, 0x01, 0x01
        /*0010*/ 	.byte	0x02, 0x03, 0x00, 0x00, 0x02, 0x06, 0x01, 0x00, 0x04, 0x0b, 0x08, 0x00, 0x09, 0x00, 0x00, 0x00
        /*0020*/ 	.byte	0x00, 0x00, 0x00, 0x00


//--------------------- .nv.info._Z14matrixMultiplyIfLi32EEvPT_S1_S1_iiii --------------------------
	.section	.nv.info._Z14matrixMultiplyIfLi32EEvPT_S1_S1_iiii,"",@"SHT_CUDA_INFO"
	.sectionflags	@""
	.align	4


	//----- nvinfo : EIATTR_CUDA_API_VERSION
	.align		4
        /*0000*/ 	.byte	0x04, 0x37
        /*0002*/ 	.short	(.L_7 - .L_6)
.L_6:
        /*0004*/ 	.word	0x00000082


	//----- nvinfo : EIATTR_KPARAM_INFO
	.align		4
.L_7:
        /*0008*/ 	.byte	0x04, 0x17
        /*000a*/ 	.short	(.L_9 - .L_8)
.L_8:
        /*000c*/ 	.word	0x00000000
        /*0010*/ 	.short	0x0006
        /*0012*/ 	.short	0x0024
        /*0014*/ 	.byte	0x00, 0xf0, 0x11, 0x00


	//----- nvinfo : EIATTR_KPARAM_INFO
	.align		4
.L_9:
        /*0018*/ 	.byte	0x04, 0x17
        /*001a*/ 	.short	(.L_11 - .L_10)
.L_10:
        /*001c*/ 	.word	0x00000000
        /*0020*/ 	.short	0x0005
        /*0022*/ 	.short	0x0020
        /*0024*/ 	.byte	0x00, 0xf0, 0x11, 0x00


	//----- nvinfo : EIATTR_KPARAM_INFO
	.align		4
.L_11:
        /*0028*/ 	.byte	0x04, 0x17
        /*002a*/ 	.short	(.L_13 - .L_12)
.L_12:
        /*002c*/ 	.word	0x00000000
        /*0030*/ 	.short	0x0004
        /*0032*/ 	.short	0x001c
        /*0034*/ 	.byte	0x00, 0xf0, 0x11, 0x00


	//----- nvinfo : EIATTR_KPARAM_INFO
	.align		4
.L_13:
        /*0038*/ 	.byte	0x04, 0x17
        /*003a*/ 	.short	(.L_15 - .L_14)
.L_14:
        /*003c*/ 	.word	0x00000000
        /*0040*/ 	.short	0x0003
        /*0042*/ 	.short	0x0018
        /*0044*/ 	.byte	0x00, 0xf0, 0x11, 0x00


	//----- nvinfo : EIATTR_KPARAM_INFO
	.align		4
.L_15:
        /*0048*/ 	.byte	0x04, 0x17
        /*004a*/ 	.short	(.L_17 - .L_16)
.L_16:
        /*004c*/ 	.word	0x00000000
        /*0050*/ 	.short	0x0002
        /*0052*/ 	.short	0x0010
        /*0054*/ 	.byte	0x00, 0xf5, 0x21, 0x00


	//----- nvinfo : EIATTR_KPARAM_INFO
	.align		4
.L_17:
        /*0058*/ 	.byte	0x04, 0x17
        /*005a*/ 	.short	(.L_19 - .L_18)
.L_18:
        /*005c*/ 	.word	0x00000000
        /*0060*/ 	.short	0x0001
        /*0062*/ 	.short	0x0008
        /*0064*/ 	.byte	0x00, 0xf5, 0x21, 0x00


	//----- nvinfo : EIATTR_KPARAM_INFO
	.align		4
.L_19:
        /*0068*/ 	.byte	0x04, 0x17
        /*006a*/ 	.short	(.L_21 - .L_20)
.L_20:
        /*006c*/ 	.word	0x00000000
        /*0070*/ 	.short	0x0000
        /*0072*/ 	.short	0x0000
        /*0074*/ 	.byte	0x00, 0xf5, 0x21, 0x00


	//----- nvinfo : EIATTR_SPARSE_MMA_MASK
	.align		4
.L_21:
        /*0078*/ 	.byte	0x03, 0x50
        /*007a*/ 	.short	0x0000


	//----- nvinfo : EIATTR_MAXREG_COUNT
	.align		4
        /*007c*/ 	.byte	0x03, 0x1b
        /*007e*/ 	.short	0x00ff


	//----- nvinfo : EIATTR_NUM_BARRIERS
	.align		4
        /*0080*/ 	.byte	0x02, 0x4c
        /*0082*/ 	.byte	0x01
	.zero		1


	//----- nvinfo : EIATTR_MERCURY_ISA_VERSION
	.align		4
        /*0084*/ 	.byte	0x03, 0x5f
        /*0086*/ 	.short	0x0101


	//----- nvinfo : EIATTR_VRC_CTA_INIT_COUNT
	.align		4
        /*0088*/ 	.byte	0x02, 0x4a
	.zero		1
	.zero		1


	//----- nvinfo : EIATTR_EXIT_INSTR_OFFSETS
	.align		4
        /*008c*/ 	.byte	0x04, 0x1c
        /*008e*/ 	.short	(.L_23 - .L_22)


	//   ....[0]....
.L_22:
        /*0090*/ 	.word	0x00000840


	//   ....[1]....
        /*0094*/ 	.word	0x00000890


	//----- nvinfo : EIATTR_CBANK_PARAM_SIZE
	.align		4
.L_23:
        /*0098*/ 	.byte	0x03, 0x19
        /*009a*/ 	.short	0x0028


	//----- nvinfo : EIATTR_PARAM_CBANK
	.align		4
        /*009c*/ 	.byte	0x04, 0x0a
        /*009e*/ 	.short	(.L_25 - .L_24)
	.align		4
.L_24:
        /*00a0*/ 	.word	index@(.nv.constant0._Z14matrixMultiplyIfLi32EEvPT_S1_S1_iiii)
        /*00a4*/ 	.short	0x0380
        /*00a6*/ 	.short	0x0028


	//----- nvinfo : EIATTR_SW_WAR
	.align		4
.L_25:
        /*00a8*/ 	.byte	0x04, 0x36
        /*00aa*/ 	.short	(.L_27 - .L_26)
.L_26:
        /*00ac*/ 	.word	0x00000008
.L_27:


//--------------------- .nv.callgraph             --------------------------
	.section	.nv.callgraph,"",@"SHT_CUDA_CALLGRAPH"
	.align	4
	.sectionentsize	8
	.align		4
        /*0000*/ 	.word	0x00000000
	.align		4
        /*0004*/ 	.word	0xffffffff
	.align		4
        /*0008*/ 	.word	0x00000000
	.align		4
        /*000c*/ 	.word	0xfffffffe
	.align		4
        /*0010*/ 	.word	0x00000000
	.align		4
        /*0014*/ 	.word	0xfffffffd
	.align		4
        /*0018*/ 	.word	0x00000000
	.align		4
        /*001c*/ 	.word	0xfffffffc


//--------------------- .text._Z14matrixMultiplyIfLi32EEvPT_S1_S1_iiii --------------------------
	.section	.text._Z14matrixMultiplyIfLi32EEvPT_S1_S1_iiii,"ax",@progbits
	.align	128
        .global         _Z14matrixMultiplyIfLi32EEvPT_S1_S1_iiii
        .type           _Z14matrixMultiplyIfLi32EEvPT_S1_S1_iiii,@function
        .size           _Z14matrixMultiplyIfLi32EEvPT_S1_S1_iiii,(.L_x_3 - _Z14matrixMultiplyIfLi32EEvPT_S1_S1_iiii)
        .other          _Z14matrixMultiplyIfLi32EEvPT_S1_S1_iiii,@"STO_CUDA_ENTRY STV_DEFAULT"
_Z14matrixMultiplyIfLi32EEvPT_S1_S1_iiii:
.text._Z14matrixMultiplyIfLi32EEvPT_S1_S1_iiii:
[----:B------:R-:W-:Y:S01]  /*0000*/  LDC R1, c[0x0][0x37c] ;  /* 0x0000df00ff017b82 */ /* 0x000fe20000000800 */
[----:B------:R-:W0:Y:S01]  /*0010*/  S2R R17, SR_TID.Y ;  /* 0x0000000000117919 */ /* 0x000e220000002200 */
[----:B------:R-:W1:Y:S01]  /*0020*/  LDCU UR9, c[0x0][0x39c] ;  /* 0x00007380ff0977ac */ /* 0x000e620008000800 */
[----:B------:R-:W-:Y:S01]  /*0030*/  HFMA2 R23, -RZ, RZ, 0, 0 ;  /* 0x00000000ff177431 */ /* 0x000fe200000001ff */
[----:B------:R-:W0:Y:S01]  /*0040*/  S2R R0, SR_CTAID.Y ;  /* 0x0000000000007919 */ /* 0x000e220000002600 */
[----:B------:R-:W2:Y:S01]  /*0050*/  LDCU UR13, c[0x0][0x3a4] ;  /* 0x00007480ff0d77ac */ /* 0x000ea20008000800 */
[----:B------:R-:W3:Y:S01]  /*0060*/  S2R R18, SR_TID.X ;  /* 0x0000000000127919 */ /* 0x000ee20000002100 */
[----:B------:R-:W4:Y:S01]  /*0070*/  LDCU.64 UR10, c[0x0][0x358] ;  /* 0x00006b00ff0a77ac */ /* 0x000f220008000a00 */
[----:B------:R-:W3:Y:S01]  /*0080*/  S2R R3, SR_CTAID.X ;  /* 0x0000000000037919 */ /* 0x000ee20000002500 */
[----:B-1----:R-:W-:Y:S01]  /*0090*/  UISETP.GE.AND UP0, UPT, UR9, -0x1e, UPT ;  /* 0xffffffe20900788c */ /* 0x002fe2000bf06270 */
[----:B0-----:R-:W-:-:S02]  /*00a0*/  LEA R19, R0, R17, 0x5 ;  /* 0x0000001100137211 */ /* 0x001fc400078e28ff */
[----:B---3--:R-:W-:-:S06]  /*00b0*/  LEA R20, R3, R18, 0x5 ;  /* 0x0000001203147211 */ /* 0x008fcc00078e28ff */
[----:B--2-4-:R-:W-:Y:S05]  /*00c0*/  BRA.U !UP0, `(.L_x_0) ;  /* 0x0000000508d07547 */ /* 0x014fea000b800000 */
[----:B------:R-:W0:Y:S01]  /*00d0*/  S2UR UR7, SR_CgaCtaId ;  /* 0x00000000000779c3 */ /* 0x000e220000008800 */
[----:B------:R-:W1:Y:S01]  /*00e0*/  LDCU UR12, c[0x0][0x3a4] ;  /* 0x00007480ff0c77ac */ /* 0x000e620008000800 */
[----:B------:R-:W-:Y:S01]  /*00f0*/  MOV R23, RZ ;  /* 0x000000ff00177202 */ /* 0x000fe20000000f00 */
[----:B------:R-:W-:Y:S01]  /*0100*/  IMAD R7, R19, UR9, R18 ;  /* 0x0000000913077c24 */ /* 0x000fe2000f8e0212 */
[----:B------:R-:W-:Y:S01]  /*0110*/  UMOV UR6, 0x400 ;  /* 0x0000040000067882 */ /* 0x000fe20000000000 */
[----:B------:R-:W-:-:S03]  /*0120*/  UIADD3 UR4, UPT, UPT, UR9, -0x1, URZ ;  /* 0xffffffff09047890 */ /* 0x000fc6000fffe0ff */
[----:B------:R-:W2:Y:S01]  /*0130*/  LDC.64 R4, c[0x0][0x3a0] ;  /* 0x0000e800ff047b82 */ /* 0x000ea20000000a00 */
[----:B------:R-:W3:Y:S01]  /*0140*/  LDCU.64 UR14, c[0x0][0x398] ;  /* 0x00007300ff0e77ac */ /* 0x000ee20008000a00 */
[----:B------:R-:W-:-:S04]  /*0150*/  USHF.R.S32.HI UR5, URZ, 0x1f, UR4 ;  /* 0x0000001fff057899 */ /* 0x000fc80008011404 */
[----:B------:R-:W-:Y:S01]  /*0160*/  ULEA.HI UR5, UR5, UR4, URZ, 0x5 ;  /* 0x0000000405057291 */ /* 0x000fe2000f8f28ff */
[----:B-1----:R-:W-:-:S03]  /*0170*/  IMAD R16, R17, UR12, R18 ;  /* 0x0000000c11107c24 */ /* 0x002fc6000f8e0212 */
[----:B------:R-:W-:Y:S02]  /*0180*/  USHF.R.S32.HI UR5, URZ, 0x5, UR5 ;  /* 0x00000005ff057899 */ /* 0x000fe40008011405 */
[----:B0-----:R-:W-:Y:S01]  /*0190*/  ULEA UR8, UR7, UR6, 0x18 ;  /* 0x0000000607087291 */ /* 0x001fe2000f8ec0ff */
[----:B------:R-:W-:Y:S01]  /*01a0*/  LEA R16, R3, R16, 0x5 ;  /* 0x0000001003107211 */ /* 0x000fe200078e28ff */
[----:B------:R-:W-:Y:S02]  /*01b0*/  UIADD3 UR6, UPT, UPT, UR6, 0x1000, URZ ;  /* 0x0000100006067890 */ /* 0x000fe4000fffe0ff */
[----:B------:R-:W-:Y:S02]  /*01c0*/  UIADD3 UR5, UPT, UPT, -UR5, URZ, URZ ;  /* 0x000000ff05057290 */ /* 0x000fe4000fffe1ff */
[----:B------:R-:W-:Y:S01]  /*01d0*/  ULEA UR6, UR7, UR6, 0x18 ;  /* 0x0000000607067291 */ /* 0x000fe2000f8ec0ff */
[----:B------:R-:W-:-:S04]  /*01e0*/  LEA R6, R17, UR8, 0x7 ;  /* 0x0000000811067c11 */ /* 0x000fc8000f8e38ff */
[C---:B------:R-:W-:Y:S02]  /*01f0*/  LEA R3, R18.reuse, R6, 0x2 ;  /* 0x0000000612037211 */ /* 0x040fe400078e10ff */
[----:B------:R-:W-:-:S04]  /*0200*/  LEA R2, R18, UR6, 0x2 ;  /* 0x0000000612027c11 */ /* 0x000fc8000f8e10ff */
[----:B---3--:R-:W-:-:S07]  /*0210*/  LEA R0, R17, R2, 0x7 ;  /* 0x0000000211007211 */ /* 0x008fce00078e38ff */
.L_x_1:
[----:B------:R-:W-:Y:S01]  /*0220*/  ISETP.GE.AND P1, PT, R18, UR15, PT ;  /* 0x0000000f12007c0c */ /* 0x000fe2000bf26270 */
[----:B------:R-:W-:Y:S01]  /*0230*/  HFMA2 R29, -RZ, RZ, 0, 0 ;  /* 0x00000000ff1d7431 */ /* 0x000fe200000001ff */
[----:B--2---:R-:W-:Y:S02]  /*0240*/  ISETP.GE.AND P0, PT, R17, R4, PT ;  /* 0x000000041100720c */ /* 0x004fe40003f06270 */
[----:B------:R-:W-:Y:S02]  /*0250*/  ISETP.GE.OR P1, PT, R19, UR14, P1 ;  /* 0x0000000e13007c0c */ /* 0x000fe40008f26670 */
[----:B------:R-:W-:Y:S02]  /*0260*/  ISETP.GE.OR P0, PT, R20, R5, P0 ;  /* 0x000000051400720c */ /* 0x000fe40000706670 */
[----:B------:R-:W-:-:S09]  /*0270*/  MOV R22, RZ ;  /* 0x000000ff00167202 */ /* 0x000fd20000000f00 */
[----:B------:R-:W0:Y:S08]  /*0280*/  @!P1 LDC.64 R10, c[0x0][0x388] ;  /* 0x0000e200ff0a9b82 */ /* 0x000e300000000a00 */
[----:B------:R-:W1:Y:S01]  /*0290*/  @!P0 LDC.64 R8, c[0x0][0x390] ;  /* 0x0000e400ff088b82 */ /* 0x000e620000000a00 */
[----:B0-----:R-:W-:-:S05]  /*02a0*/  @!P1 IMAD.WIDE R10, R7, 0x4, R10 ;  /* 0x00000004070a9825 */ /* 0x001fca00078e020a */
[----:B------:R-:W2:Y:S01]  /*02b0*/  @!P1 LDG.E R22, desc[UR10][R10.64] ;  /* 0x0000000a0a169981 */ /* 0x000ea2000c1e1900 */
[----:B-1----:R-:W-:-:S05]  /*02c0*/  @!P0 IMAD.WIDE R24, R16, 0x4, R8 ;  /* 0x0000000410188825 */ /* 0x002fca00078e0208 */
[----:B------:R-:W3:Y:S01]  /*02d0*/  @!P0 LDG.E R29, desc[UR10][R24.64] ;  /* 0x0000000a181d8981 */ /* 0x000ee2000c1e1900 */
[----:B------:R-:W-:-:S04]  /*02e0*/  UIADD3 UR5, UPT, UPT, UR5, 0x1, URZ ;  /* 0x0000000105057890 */ /* 0x000fc8000fffe0ff */
[----:B------:R-:W-:Y:S01]  /*02f0*/  UISETP.NE.AND UP0, UPT, UR5, 0x1, UPT ;  /* 0x000000010500788c */ /* 0x000fe2000bf05270 */
[----:B--2---:R-:W-:Y:S04]  /*0300*/  STS [R3], R22 ;  /* 0x0000001603007388 */ /* 0x004fe80000000800 */
[----:B---3--:R-:W-:Y:S01]  /*0310*/  STS [R0], R29 ;  /* 0x0000001d00007388 */ /* 0x008fe20000000800 */
[----:B------:R-:W-:Y:S06]  /*0320*/  BAR.SYNC.DEFER_BLOCKING 0x0 ;  /* 0x0000000000007b1d */ /* 0x000fec0000010000 */
[----:B------:R-:W-:Y:S04]  /*0330*/  LDS R26, [R2] ;  /* 0x00000000021a7984 */ /* 0x000fe80000000800 */
[----:B------:R-:W0:Y:S04]  /*0340*/  LDS.128 R12, [R6] ;  /* 0x00000000060c7984 */ /* 0x000e280000000c00 */
[----:B------:R-:W1:Y:S04]  /*0350*/  LDS R25, [R2+0x80] ;  /* 0x0000800002197984 */ /* 0x000e680000000800 */
[----:B------:R-:W2:Y:S04]  /*0360*/  LDS R27, [R2+0x100] ;  /* 0x00010000021b7984 */ /* 0x000ea80000000800 */
[----:B------:R-:W3:Y:S04]  /*0370*/  LDS R28, [R2+0x180] ;  /* 0x00018000021c7984 */ /* 0x000ee80000000800 */
[----:B------:R-:W-:Y:S04]  /*0380*/  LDS R21, [R2+0x200] ;  /* 0x0002000002157984 */ /* 0x000fe80000000800 */
[----:B------:R-:W4:Y:S04]  /*0390*/  LDS.128 R8, [R6+0x10] ;  /* 0x0000100006087984 */ /* 0x000f280000000c00 */
[----:B------:R-:W5:Y:S04]  /*03a0*/  LDS R22, [R2+0x280] ;  /* 0x0002800002167984 */ /* 0x000f680000000800 */
[----:B------:R-:W-:Y:S01]  /*03b0*/  LDS R24, [R2+0x480] ;  /* 0x0004800002187984 */ /* 0x000fe20000000800 */
[----:B0-----:R-:W-:-:S03]  /*03c0*/  FFMA R12, R12, R26, R23 ;  /* 0x0000001a0c0c7223 */ /* 0x001fc60000000017 */
[----:B------:R-:W0:Y:S04]  /*03d0*/  LDS R23, [R2+0x300] ;  /* 0x0003000002177984 */ /* 0x000e280000000800 */
[----:B------:R-:W0:Y:S01]  /*03e0*/  LDS R26, [R2+0x380] ;  /* 0x00038000021a7984 */ /* 0x000e220000000800 */
[----:B-1----:R-:W-:-:S03]  /*03f0*/  FFMA R12, R25, R13, R12 ;  /* 0x0000000d190c7223 */ /* 0x002fc6000000000c */
[----:B------:R-:W-:Y:S01]  /*0400*/  LDS R25, [R2+0x400] ;  /* 0x0004000002197984 */ /* 0x000fe20000000800 */
[----:B--2---:R-:W-:-:S04]  /*0410*/  FFMA R27, R27, R14, R12 ;  /* 0x0000000e1b1b7223 */ /* 0x004fc8000000000c */
[----:B---3--:R-:W-:Y:S02]  /*0420*/  FFMA R27, R28, R15, R27 ;  /* 0x0000000f1c1b7223 */ /* 0x008fe4000000001b */
[----:B------:R-:W1:Y:S02]  /*0430*/  LDS.128 R12, [R6+0x20] ;  /* 0x00002000060c7984 */ /* 0x000e640000000c00 */
[----:B----4-:R-:W-:Y:S02]  /*0440*/  FFMA R21, R8, R21, R27 ;  /* 0x0000001508157223 */ /* 0x010fe4000000001b */
[----:B------:R-:W-:Y:S02]  /*0450*/  LDS R28, [R2+0x580] ;  /* 0x00058000021c7984 */ /* 0x000fe40000000800 */
[----:B-----5:R-:W-:Y:S02]  /*0460*/  FFMA R22, R22, R9, R21 ;  /* 0x0000000916167223 */ /* 0x020fe40000000015 */
[----:B------:R-:W2:Y:S02]  /*0470*/  LDS R21, [R2+0x500] ;  /* 0x0005000002157984 */ /* 0x000ea40000000800 */
[----:B0-----:R-:W-:-:S02]  /*0480*/  FFMA R23, R23, R10, R22 ;  /* 0x0000000a17177223 */ /* 0x001fc40000000016 */
[----:B------:R-:W-:Y:S02]  /*0490*/  LDS R22, [R2+0x680] ;  /* 0x0006800002167984 */ /* 0x000fe40000000800 */
[----:B------:R-:W-:Y:S02]  /*04a0*/  FFMA R27, R26, R11, R23 ;  /* 0x0000000b1a1b7223 */ /* 0x000fe40000000017 */
[----:B------:R-:W-:Y:S04]  /*04b0*/  LDS R23, [R2+0x600] ;  /* 0x0006000002177984 */ /* 0x000fe80000000800 */
[----:B------:R-:W0:Y:S04]  /*04c0*/  LDS.128 R8, [R6+0x30] ;  /* 0x0000300006087984 */ /* 0x000e280000000c00 */
[----:B------:R-:W-:Y:S01]  /*04d0*/  LDS R26, [R2+0x780] ;  /* 0x00078000021a7984 */ /* 0x000fe20000000800 */
[----:B-1----:R-:W-:-:S04]  /*04e0*/  FFMA R25, R12, R25, R27 ;  /* 0x000000190c197223 */ /* 0x002fc8000000001b */
[----:B------:R-:W-:Y:S02]  /*04f0*/  FFMA R24, R24, R13, R25 ;  /* 0x0000000d18187223 */ /* 0x000fe40000000019 */
[----:B------:R-:W1:Y:S02]  /*0500*/  LDS R25, [R2+0x700] ;  /* 0x0007000002197984 */ /* 0x000e640000000800 */
[----:B--2---:R-:W-:Y:S02]  /*0510*/  FFMA R21, R21, R14, R24 ;  /* 0x0000000e15157223 */ /* 0x004fe40000000018 */
[----:B------:R-:W-:Y:S02]  /*0520*/  LDS R24, [R2+0x880] ;  /* 0x0008800002187984 */ /* 0x000fe40000000800 */
[----:B------:R-:W-:Y:S02]  /*0530*/  FFMA R27, R28, R15, R21 ;  /* 0x0000000f1c1b7223 */ /* 0x000fe40000000015 */
[----:B------:R-:W-:Y:S04]  /*0540*/  LDS R21, [R2+0x800] ;  /* 0x0008000002157984 */ /* 0x000fe80000000800 */
[----:B------:R-:W2:Y:S04]  /*0550*/  LDS.128 R12, [R6+0x40] ;  /* 0x00004000060c7984 */ /* 0x000ea80000000c00 */
[----:B------:R-:W-:Y:S01]  /*0560*/  LDS R28, [R2+0x980] ;  /* 0x00098000021c7984 */ /* 0x000fe20000000800 */
[----:B0-----:R-:W-:-:S03]  /*0570*/  FFMA R23, R8, R23, R27 ;  /* 0x0000001708177223 */ /* 0x001fc6000000001b */
[----:B------:R-:W0:Y:S01]  /*0580*/  LDS R27, [R2+0x900] ;  /* 0x00090000021b7984 */ /* 0x000e220000000800 */
[----:B------:R-:W-:-:S03]  /*0590*/  FFMA R22, R22, R9, R23 ;  /* 0x0000000916167223 */ /* 0x000fc60000000017 */
[----:B------:R-:W-:Y:S01]  /*05a0*/  LDS R23, [R2+0xa00] ;  /* 0x000a000002177984 */ /* 0x000fe20000000800 */
[----:B-1----:R-:W-:-:S03]  /*05b0*/  FFMA R25, R25, R10, R22 ;  /* 0x0000000a19197223 */ /* 0x002fc60000000016 */
[----:B------:R-:W-:Y:S01]  /*05c0*/  LDS R22, [R2+0xa80] ;  /* 0x000a800002167984 */ /* 0x000fe20000000800 */
[----:B------:R-:W-:-:S03]  /*05d0*/  FFMA R25, R26, R11, R25 ;  /* 0x0000000b1a197223 */ /* 0x000fc60000000019 */
[----:B------:R-:W1:Y:S04]  /*05e0*/  LDS.128 R8, [R6+0x50] ;  /* 0x0000500006087984 */ /* 0x000e680000000c00 */
[----:B------:R-:W-:Y:S01]  /*05f0*/  LDS R26, [R2+0xb80] ;  /* 0x000b8000021a7984 */ /* 0x000fe20000000800 */
[----:B--2---:R-:W-:-:S03]  /*0600*/  FFMA R21, R12, R21, R25 ;  /* 0x000000150c157223 */ /* 0x004fc60000000019 */
[----:B------:R-:W-:Y:S01]  /*0610*/  LDS R25, [R2+0xc00] ;  /* 0x000c000002197984 */ /* 0x000fe20000000800 */
[----:B------:R-:W-:-:S03]  /*0620*/  FFMA R24, R24, R13, R21 ;  /* 0x0000000d18187223 */ /* 0x000fc60000000015 */
[----:B------:R-:W2:Y:S01]  /*0630*/  LDS R21, [R2+0xb00] ;  /* 0x000b000002157984 */ /* 0x000ea20000000800 */
[----:B0-----:R-:W-:-:S03]  /*0640*/  FFMA R27, R27, R14, R24 ;  /* 0x0000000e1b1b7223 */ /* 0x001fc60000000018 */
[----:B------:R-:W-:Y:S01]  /*0650*/  LDS R24, [R2+0xc80] ;  /* 0x000c800002187984 */ /* 0x000fe20000000800 */
[----:B------:R-:W-:-:S03]  /*0660*/  FFMA R27, R28, R15, R27 ;  /* 0x0000000f1c1b7223 */ /* 0x000fc6000000001b */
[----:B------:R-:W0:Y:S04]  /*0670*/  LDS.128 R12, [R6+0x60] ;  /* 0x00006000060c7984 */ /* 0x000e280000000c00 */
[----:B------:R-:W-:Y:S01]  /*0680*/  LDS R28, [R2+0xf00] ;  /* 0x000f0000021c7984 */ /* 0x000fe20000000800 */
[----:B-1----:R-:W-:-:S04]  /*0690*/  FFMA R23, R8, R23, R27 ;  /* 0x0000001708177223 */ /* 0x002fc8000000001b */
[----:B------:R-:W-:Y:S02]  /*06a0*/  FFMA R22, R22, R9, R23 ;  /* 0x0000000916167223 */ /* 0x000fe40000000017 */
[----:B------:R-:W1:Y:S02]  /*06b0*/  LDS R23, [R2+0xd00] ;  /* 0x000d000002177984 */ /* 0x000e640000000800 */
[----:B--2---:R-:W-:Y:S02]  /*06c0*/  FFMA R21, R21, R10, R22 ;  /* 0x0000000a15157223 */ /* 0x004fe40000000016 */
[----:B------:R-:W2:Y:S02]  /*06d0*/  LDS R22, [R2+0xd80] ;  /* 0x000d800002167984 */ /* 0x000ea40000000800 */
[----:B------:R-:W-:Y:S02]  /*06e0*/  FFMA R27, R26, R11, R21 ;  /* 0x0000000b1a1b7223 */ /* 0x000fe40000000015 */
[----:B------:R-:W-:Y:S04]  /*06f0*/  LDS R21, [R2+0xe00] ;  /* 0x000e000002157984 */ /* 0x000fe80000000800 */
[----:B------:R-:W3:Y:S01]  /*0700*/  LDS.128 R8, [R6+0x70] ;  /* 0x0000700006087984 */ /* 0x000ee20000000c00 */
[----:B0-----:R-:W-:-:S03]  /*0710*/  FFMA R25, R12, R25, R27 ;  /* 0x000000190c197223 */ /* 0x001fc6000000001b */
[----:B------:R-:W0:Y:S01]  /*0720*/  LDS R12, [R2+0xe80] ;  /* 0x000e8000020c7984 */ /* 0x000e220000000800 */
[----:B------:R-:W-:-:S03]  /*0730*/  FFMA R26, R24, R13, R25 ;  /* 0x0000000d181a7223 */ /* 0x000fc60000000019 */
[----:B------:R-:W4:Y:S01]  /*0740*/  LDS R24, [R2+0xf80] ;  /* 0x000f800002187984 */ /* 0x000f220000000800 */
[----:B-1----:R-:W-:-:S04]  /*0750*/  FFMA R23, R23, R14, R26 ;  /* 0x0000000e17177223 */ /* 0x002fc8000000001a */
[----:B--2---:R-:W-:-:S04]  /*0760*/  FFMA R15, R22, R15, R23 ;  /* 0x0000000f160f7223 */ /* 0x004fc80000000017 */
[----:B---3--:R-:W-:Y:S01]  /*0770*/  FFMA R15, R8, R21, R15 ;  /* 0x00000015080f7223 */ /* 0x008fe2000000000f */
[----:B------:R-:W-:-:S03]  /*0780*/  IADD3 R17, PT, PT, R17, 0x20, RZ ;  /* 0x0000002011117810 */ /* 0x000fc60007ffe0ff */
[----:B0-----:R-:W-:-:S04]  /*0790*/  FFMA R9, R12, R9, R15 ;  /* 0x000000090c097223 */ /* 0x001fc8000000000f */
[----:B------:R-:W-:Y:S01]  /*07a0*/  FFMA R9, R28, R10, R9 ;  /* 0x0000000a1c097223 */ /* 0x000fe20000000009 */
[----:B------:R-:W-:Y:S02]  /*07b0*/  IADD3 R18, PT, PT, R18, 0x20, RZ ;  /* 0x0000002012127810 */ /* 0x000fe40007ffe0ff */
[----:B------:R-:W-:Y:S01]  /*07c0*/  IADD3 R7, PT, PT, R7, 0x20, RZ ;  /* 0x0000002007077810 */ /* 0x000fe20007ffe0ff */
[----:B----4-:R-:W-:Y:S01]  /*07d0*/  FFMA R23, R24, R11, R9 ;  /* 0x0000000b18177223 */ /* 0x010fe20000000009 */
[----:B------:R-:W-:Y:S01]  /*07e0*/  LEA R16, R5, R16, 0x5 ;  /* 0x0000001005107211 */ /* 0x000fe200078e28ff */
[----:B------:R-:W-:Y:S06]  /*07f0*/  BAR.SYNC.DEFER_BLOCKING 0x0 ;  /* 0x0000000000007b1d */ /* 0x000fec0000010000 */
[----:B------:R-:W-:Y:S05]  /*0800*/  BRA.U UP0, `(.L_x_1) ;  /* 0xfffffff900847547 */ /* 0x000fea000b83ffff */
.L_x_0:
[----:B------:R-:W0:Y:S01]  /*0810*/  LDCU UR4, c[0x0][0x398] ;  /* 0x00007300ff0477ac */ /* 0x000e220008000800 */
[----:B------:R-:W-:-:S04]  /*0820*/  ISETP.GE.AND P0, PT, R20, UR13, PT ;  /* 0x0000000d14007c0c */ /* 0x000fc8000bf06270 */
[----:B0-----:R-:W-:-:S13]  /*0830*/  ISETP.GE.OR P0, PT, R19, UR4, P0 ;  /* 0x0000000413007c0c */ /* 0x001fda0008706670 */
[----:B------:R-:W-:Y:S05]  /*0840*/  @P0 EXIT ;  /* 0x000000000000094d */ /* 0x000fea0003800000 */
[----:B------:R-:W0:Y:S01]  /*0850*/  LDC.64 R2, c[0x0][0x380] ;  /* 0x0000e000ff027b82 */ /* 0x000e220000000a00 */
[----:B------:R-:W-:-:S04]  /*0860*/  IMAD R19, R19, UR13, R20 ;  /* 0x0000000d13137c24 */ /* 0x000fc8000f8e0214 */
[----:B0-----:R-:W-:-:S05]  /*0870*/  IMAD.WIDE R2, R19, 0x4, R2 ;  /* 0x0000000413027825 */ /* 0x001fca00078e0202 */
[----:B------:R-:W-:Y:S01]  /*0880*/  STG.E desc[UR10][R2.64], R23 ;  /* 0x0000001702007986 */ /* 0x000fe2000c10190a */
[----:B------:R-:W-:Y:S05]  /*0890*/  EXIT ;  /* 0x000000000000794d */ /* 0x000fea0003800000 */
.L_x_2:
[----:B------:R-:W-:-:S00]  /*08a0*/  BRA `(.L_x_2) ;  /* 0xfffffffc00fc7947 */ /* 0x000fc0000383ffff */
[----:B------:R-:W-:-:S00]  /*08b0*/  NOP ;  /* 0x0000000000007918 */ /* 0x000fc00000000000 */
        /* <DEDUP_REMOVED lines=12> */
.L_x_3:


//--------------------- .nv.shared._Z14matrixMultiplyIfLi32EEvPT_S1_S1_iiii --------------------------
	.section	.nv.shared._Z14matrixMultiplyIfLi32EEvPT_S1_S1_iiii,"aw",@nobits
	.sectionflags	@""
	.align	4
.nv.shared._Z14matrixMultiplyIfLi32EEvPT_S1_S1_iiii:
	.zero		9216


//--------------------- .nv.shared.reserved.0     --------------------------
	.section	.nv.shared.reserved.0,"aw",@nobits
	.weak		__nv_reservedSMEM_offset_0_alias
	.size		__nv_reservedSMEM_offset_0_alias, 0, 64
	.other		__nv_reservedSMEM_offset_0_alias,@"STO_CUDA_RESERVED_SHARED STV_DEFAULT"
__nv_reservedSMEM_offset_0_alias:
	.zero		0
	.zero		64


//--------------------- .nv.constant0._Z14matrixMultiplyIfLi32EEvPT_S1_S1_iiii --------------------------
	.section	.nv.constant0._Z14matrixMultiplyIfLi32EEvPT_S1_S1_iiii,"a",@progbits
	.sectionflags	@""
	.align	4
.nv.constant0._Z14matrixMultiplyIfLi32EEvPT_S1_S1_iiii:
	.zero		936


//--------------------- SYMBOLS --------------------------

	.type		.nv.reservedSmem.offset0,@object
	.size		.nv.reservedSmem.offset0,0x4
	.type		.nv.reservedSmem.cap,@object
	.size		.nv.reservedSmem.cap,0x4
